	.headerflags	@"EF_CUDA_TEXMODE_UNIFIED EF_CUDA_64BIT_ADDRESS EF_CUDA_ACCELERATORS EF_CUDA_SM90 EF_CUDA_VIRTUAL_SM(EF_CUDA_SM90)"
	.elftype	@"ET_EXEC"


//--------------------- .nv.info                  --------------------------
	.section	.nv.info,"",@"SHT_CUDA_INFO"
	.align	4


	//----- nvinfo : EIATTR_REGCOUNT
	.align		4
        /*0000*/ 	.byte	0x04, 0x2f
        /*0002*/ 	.short	(.L_1 - .L_0)
	.align		4
.L_0:
        /*0004*/ 	.word	index@(triton_poi_fused_mul_17)
        /*0008*/ 	.word	0x0000000e


	//----- nvinfo : EIATTR_MIN_STACK_SIZE
	.align		4
.L_1:
        /*000c*/ 	.byte	0x04, 0x12
        /*000e*/ 	.short	(.L_3 - .L_2)
	.align		4
.L_2:
        /*0010*/ 	.word	index@(triton_poi_fused_mul_17)
        /*0014*/ 	.word	0x00000000


	//----- nvinfo : EIATTR_FRAME_SIZE
	.align		4
.L_3:
        /*0018*/ 	.byte	0x04, 0x11
        /*001a*/ 	.short	(.L_5 - .L_4)
	.align		4
.L_4:
        /*001c*/ 	.word	index@(triton_poi_fused_mul_17)
        /*0020*/ 	.word	0x00000000


	//----- nvinfo : EIATTR_MIN_STACK_SIZE
	.align		4
.L_5:
        /*0024*/ 	.byte	0x04, 0x12
        /*0026*/ 	.short	(.L_7 - .L_6)
	.align		4
.L_6:
        /*0028*/ 	.word	index@(triton_poi_fused_mul_17)
        /*002c*/ 	.word	0x00000000
.L_7:


//--------------------- .nv.info.triton_poi_fused_mul_17 --------------------------
	.section	.nv.info.triton_poi_fused_mul_17,"",@"SHT_CUDA_INFO"
	.sectionflags	@""
	.align	4


	//----- nvinfo : EIATTR_CUDA_API_VERSION
	.align		4
        /*0000*/ 	.byte	0x04, 0x37
        /*0002*/ 	.short	(.L_9 - .L_8)
.L_8:
        /*0004*/ 	.word	0x0000007c


	//----- nvinfo : EIATTR_KPARAM_INFO
	.align		4
.L_9:
        /*0008*/ 	.byte	0x04, 0x17
        /*000a*/ 	.short	(.L_11 - .L_10)
.L_10:
        /*000c*/ 	.word	0x00000000
        /*0010*/ 	.short	0x0004
        /*0012*/ 	.short	0x001c
        /*0014*/ 	.byte	0x00, 0xf0, 0x11, 0x00


	//----- nvinfo : EIATTR_KPARAM_INFO
	.align		4
.L_11:
        /*0018*/ 	.byte	0x04, 0x17
        /*001a*/ 	.short	(.L_13 - .L_12)
.L_12:
        /*001c*/ 	.word	0x00000000
        /*0020*/ 	.short	0x0003
        /*0022*/ 	.short	0x0018
        /*0024*/ 	.byte	0x00, 0xf0, 0x11, 0x00


	//----- nvinfo : EIATTR_KPARAM_INFO
	.align		4
.L_13:
        /*0028*/ 	.byte	0x04, 0x17
        /*002a*/ 	.short	(.L_15 - .L_14)
.L_14:
        /*002c*/ 	.word	0x00000000
        /*0030*/ 	.short	0x0002
        /*0032*/ 	.short	0x0010
        /*0034*/ 	.byte	0x00, 0xf4, 0x21, 0x00


	//----- nvinfo : EIATTR_KPARAM_INFO
	.align		4
.L_15:
        /*0038*/ 	.byte	0x04, 0x17
        /*003a*/ 	.short	(.L_17 - .L_16)
.L_16:
        /*003c*/ 	.word	0x00000000
        /*0040*/ 	.short	0x0001
        /*0042*/ 	.short	0x0008
        /*0044*/ 	.byte	0x00, 0xf4, 0x21, 0x00


	//----- nvinfo : EIATTR_KPARAM_INFO
	.align		4
.L_17:
        /*0048*/ 	.byte	0x04, 0x17
        /*004a*/ 	.short	(.L_19 - .L_18)
.L_18:
        /*004c*/ 	.word	0x00000000
        /*0050*/ 	.short	0x0000
        /*0052*/ 	.short	0x0000
        /*0054*/ 	.byte	0x00, 0xf4, 0x21, 0x00


	//----- nvinfo : EIATTR_SPARSE_MMA_MASK
	.align		4
.L_19:
        /*0058*/ 	.byte	0x03, 0x50
        /*005a*/ 	.short	0x0000


	//----- nvinfo : EIATTR_MAXREG_COUNT
	.align		4
        /*005c*/ 	.byte	0x03, 0x1b
        /*005e*/ 	.short	0x00ff


	//----- nvinfo : EIATTR_EXIT_INSTR_OFFSETS
	.align		4
        /*0060*/ 	.byte	0x04, 0x1c
        /*0062*/ 	.short	(.L_21 - .L_20)


	//   ....[0]....
.L_20:
        /*0064*/ 	.word	0x000001e0


	//   ....[1]....
        /*0068*/ 	.word	0x00000210


	//----- nvinfo : EIATTR_REQNTID
	.align		4
.L_21:
        /*006c*/ 	.byte	0x04, 0x10
        /*006e*/ 	.short	(.L_23 - .L_22)
.L_22:
        /*0070*/ 	.word	0x00000020
        /*0074*/ 	.word	0x00000001
        /*0078*/ 	.word	0x00000001


	//----- nvinfo : EIATTR_CBANK_PARAM_SIZE
	.align		4
.L_23:
        /*007c*/ 	.byte	0x03, 0x19
        /*007e*/ 	.short	0x0020


	//----- nvinfo : EIATTR_PARAM_CBANK
	.align		4
        /*0080*/ 	.byte	0x04, 0x0a
        /*0082*/ 	.short	(.L_25 - .L_24)
	.align		4
.L_24:
        /*0084*/ 	.word	index@(.nv.constant0.triton_poi_fused_mul_17)
        /*0088*/ 	.short	0x0210
        /*008a*/ 	.short	0x0020


	//----- nvinfo : EIATTR_SW_WAR
	.align		4
.L_25:
        /*008c*/ 	.byte	0x04, 0x36
        /*008e*/ 	.short	(.L_27 - .L_26)
.L_26:
        /*0090*/ 	.word	0x00000008
.L_27:


//--------------------- .nv.callgraph             --------------------------
	.section	.nv.callgraph,"",@"SHT_CUDA_CALLGRAPH"
	.align	4
	.sectionentsize	8
	.align		4
        /*0000*/ 	.word	0x00000000
	.align		4
        /*0004*/ 	.word	0xffffffff
	.align		4
        /*0008*/ 	.word	0x00000000
	.align		4
        /*000c*/ 	.word	0xfffffffe
	.align		4
        /*0010*/ 	.word	0x00000000
	.align		4
        /*0014*/ 	.word	0xfffffffd
	.align		4
        /*0018*/ 	.word	0x00000000
	.align		4
        /*001c*/ 	.word	0xfffffffc


//--------------------- .text.triton_poi_fused_mul_17 --------------------------
	.section	.text.triton_poi_fused_mul_17,"ax",@progbits
	.align	128
        .global         triton_poi_fused_mul_17
        .type           triton_poi_fused_mul_17,@function
        .size           triton_poi_fused_mul_17,(.L_x_1 - triton_poi_fused_mul_17)
        .other          triton_poi_fused_mul_17,@"STO_CUDA_ENTRY STV_DEFAULT"
triton_poi_fused_mul_17:
.text.triton_poi_fused_mul_17:
[----:B------:R-:W0:Y:S02]  /*0000*/  LDC R1, c[0x0][0x28] ;  /* 0x00000a00ff017b82 */ /* 0x000e240000000800 */
[----:B------:R-:W1:Y:S01]  /*0010*/  S2R R6, SR_TID.X ;  /* 0x0000000000067919 */ /* 0x000e620000002100 */
[----:B------:R-:W2:Y:S01]  /*0020*/  S2UR UR4, SR_CTAID.Y ;  /* 0x00000000000479c3 */ /* 0x000ea20000002600 */
[----:B------:R-:W3:Y:S07]  /*0030*/  S2R R9, SR_CTAID.X ;  /* 0x0000000000097919 */ /* 0x000eee0000002500 */
[----:B------:R-:W4:Y:S08]  /*0040*/  LDC.64 R4, c[0x0][0x218] ;  /* 0x00008600ff047b82 */ /* 0x000f300000000a00 */
[----:B------:R-:W5:Y:S01]  /*0050*/  LDC.64 R2, c[0x0][0x210] ;  /* 0x00008400ff027b82 */ /* 0x000f620000000a00 */
[----:B--2---:R-:W-:Y:S01]  /*0060*/  USHF.L.U32 UR4, UR4, 0x2, URZ ;  /* 0x0000000204047899 */ /* 0x004fe2000800063f */
[----:B-1----:R-:W-:-:S04]  /*0070*/  SHF.R.U32.HI R0, RZ, 0x3, R6 ;  /* 0x00000003ff007819 */ /* 0x002fc80000011606 */
[----:B------:R-:W-:-:S04]  /*0080*/  SGXT.U32 R0, R0, 0x2 ;  /* 0x000000020000781a */ /* 0x000fc80000000000 */
[----:B------:R-:W-:Y:S01]  /*0090*/  LOP3.LUT R7, R0, UR4, RZ, 0xfc, !PT ;  /* 0x0000000400077c12 */ /* 0x000fe2000f8efcff */
[----:B------:R-:W-:Y:S01]  /*00a0*/  ULDC.64 UR4, c[0x0][0x208] ;  /* 0x0000820000047ab9 */ /* 0x000fe20000000a00 */
[----:B------:R-:W-:-:S03]  /*00b0*/  LOP3.LUT R0, R6, 0x7, RZ, 0xc0, !PT ;  /* 0x0000000706007812 */ /* 0x000fc600078ec0ff */
[----:B------:R-:W-:Y:S01]  /*00c0*/  IMAD.HI R6, R7, 0x55555556, RZ ;  /* 0x5555555607067827 */ /* 0x000fe200078e02ff */
[----:B---3--:R-:W-:-:S04]  /*00d0*/  LEA R0, R9, R0, 0x3 ;  /* 0x0000000009007211 */ /* 0x008fc800078e18ff */
[----:B------:R-:W-:Y:S02]  /*00e0*/  LEA.HI R8, R6, R6, RZ, 0x1 ;  /* 0x0000000606087211 */ /* 0x000fe400078f08ff */
[----:B------:R-:W-:-:S03]  /*00f0*/  ISETP.GE.AND P0, PT, R0, 0x6, PT ;  /* 0x000000060000780c */ /* 0x000fc60003f06270 */
[----:B------:R-:W-:Y:S01]  /*0100*/  IMAD R9, R8, -0x3, R7 ;  /* 0xfffffffd08097824 */ /* 0x000fe200078e0207 */
[C---:B------:R-:W-:Y:S01]  /*0110*/  ISETP.LT.AND P0, PT, R7.reuse, 0xc, !P0 ;  /* 0x0000000c0700780c */ /* 0x040fe20004701270 */
[--C-:B------:R-:W-:Y:S02]  /*0120*/  IMAD R7, R7, 0x6, R0.reuse ;  /* 0x0000000607077824 */ /* 0x100fe400078e0200 */
[----:B------:R-:W-:Y:S02]  /*0130*/  IMAD R11, R9, 0x6, R0 ;  /* 0x00000006090b7824 */ /* 0x000fe400078e0200 */
[----:B-----5:R-:W-:Y:S02]  /*0140*/  IMAD.WIDE R2, R7, 0x4, R2 ;  /* 0x0000000407027825 */ /* 0x020fe400078e0202 */
[----:B------:R-:W1:Y:S02]  /*0150*/  LDC.64 R6, c[0x0][0x220] ;  /* 0x00008800ff067b82 */ /* 0x000e640000000a00 */
[----:B----4-:R-:W-:Y:S01]  /*0160*/  IMAD.WIDE R4, R11, 0x4, R4 ;  /* 0x000000040b047825 */ /* 0x010fe200078e0204 */
[----:B------:R-:W-:-:S06]  /*0170*/  CS2R R10, SRZ ;  /* 0x00000000000a7805 */ /* 0x000fcc000001ff00 */
[----:B------:R-:W2:Y:S04]  /*0180*/  @P0 LDG.E.EL R10, desc[UR4][R2.64] ;  /* 0x00000004020a0981 */ /* 0x000ea8000c2e1900 */
[----:B------:R-:W2:Y:S01]  /*0190*/  @P0 LDG.E.EL R11, desc[UR4][R4.64] ;  /* 0x00000004040b0981 */ /* 0x000ea2000c2e1900 */
[----:B------:R-:W-:-:S04]  /*01a0*/  IMAD R9, R0, 0x3, R9 ;  /* 0x0000000300097824 */ /* 0x000fc800078e0209 */
[----:B------:R-:W-:-:S04]  /*01b0*/  IMAD R9, R8, 0x12, R9 ;  /* 0x0000001208097824 */ /* 0x000fc800078e0209 */
[----:B-1----:R-:W-:-:S04]  /*01c0*/  IMAD.WIDE R6, R9, 0x4, R6 ;  /* 0x0000000409067825 */ /* 0x002fc800078e0206 */
[----:B--2---:R-:W-:Y:S01]  /*01d0*/  FADD R10, R11, R10 ;  /* 0x0000000a0b0a7221 */ /* 0x004fe20000000000 */
[----:B------:R-:W-:Y:S06]  /*01e0*/  @!P0 EXIT ;  /* 0x000000000000894d */ /* 0x000fec0003800000 */
[----:B------:R-:W-:-:S05]  /*01f0*/  FMUL R3, R10, 0.0099999997764825820923 ;  /* 0x3c23d70a0a037820 */ /* 0x000fca0000400000 */
[----:B------:R-:W-:Y:S01]  /*0200*/  STG.E desc[UR4][R6.64], R3 ;  /* 0x0000000306007986 */ /* 0x000fe2000c101904 */
[----:B------:R-:W-:Y:S05]  /*0210*/  EXIT ;  /* 0x000000000000794d */ /* 0x000fea0003800000 */
.L_x_0:
[----:B------:R-:W-:-:S00]  /*0220*/  BRA `(.L_x_0) ;  /* 0xfffffffc00fc7947 */ /* 0x000fc0000383ffff */
[----:B------:R-:W-:-:S00]  /*0230*/  NOP ;  /* 0x0000000000007918 */ /* 0x000fc00000000000 */
        /* <DEDUP_REMOVED lines=12> */
.L_x_1:


//--------------------- .nv.constant0.triton_poi_fused_mul_17 --------------------------
	.section	.nv.constant0.triton_poi_fused_mul_17,"a",@progbits
	.sectionflags	@""
	.align	4
.nv.constant0.triton_poi_fused_mul_17:
	.zero		560
